	.headerflags	@"EF_CUDA_TEXMODE_UNIFIED EF_CUDA_64BIT_ADDRESS EF_CUDA_ACCELERATORS EF_CUDA_SM90 EF_CUDA_VIRTUAL_SM(EF_CUDA_SM90)"
	.elftype	@"ET_EXEC"


//--------------------- .nv.info                  --------------------------
	.section	.nv.info,"",@"SHT_CUDA_INFO"
	.align	4


	//----- nvinfo : EIATTR_REGCOUNT
	.align		4
        /*0000*/ 	.byte	0x04, 0x2f
        /*0002*/ 	.short	(.L_1 - .L_0)
	.align		4
.L_0:
        /*0004*/ 	.word	index@(triton_poi_fused_avg_pool2d_constant_pad_nd_1)
        /*0008*/ 	.word	0x0000000c


	//----- nvinfo : EIATTR_MIN_STACK_SIZE
	.align		4
.L_1:
        /*000c*/ 	.byte	0x04, 0x12
        /*000e*/ 	.short	(.L_3 - .L_2)
	.align		4
.L_2:
        /*0010*/ 	.word	index@(triton_poi_fused_avg_pool2d_constant_pad_nd_1)
        /*0014*/ 	.word	0x00000000


	//----- nvinfo : EIATTR_FRAME_SIZE
	.align		4
.L_3:
        /*0018*/ 	.byte	0x04, 0x11
        /*001a*/ 	.short	(.L_5 - .L_4)
	.align		4
.L_4:
        /*001c*/ 	.word	index@(triton_poi_fused_avg_pool2d_constant_pad_nd_1)
        /*0020*/ 	.word	0x00000000


	//----- nvinfo : EIATTR_MIN_STACK_SIZE
	.align		4
.L_5:
        /*0024*/ 	.byte	0x04, 0x12
        /*0026*/ 	.short	(.L_7 - .L_6)
	.align		4
.L_6:
        /*0028*/ 	.word	index@(triton_poi_fused_avg_pool2d_constant_pad_nd_1)
        /*002c*/ 	.word	0x00000000
.L_7:


//--------------------- .nv.info.triton_poi_fused_avg_pool2d_constant_pad_nd_1 --------------------------
	.section	.nv.info.triton_poi_fused_avg_pool2d_constant_pad_nd_1,"",@"SHT_CUDA_INFO"
	.sectionflags	@""
	.align	4


	//----- nvinfo : EIATTR_CUDA_API_VERSION
	.align		4
        /*0000*/ 	.byte	0x04, 0x37
        /*0002*/ 	.short	(.L_9 - .L_8)
.L_8:
        /*0004*/ 	.word	0x0000007c


	//----- nvinfo : EIATTR_KPARAM_INFO
	.align		4
.L_9:
        /*0008*/ 	.byte	0x04, 0x17
        /*000a*/ 	.short	(.L_11 - .L_10)
.L_10:
        /*000c*/ 	.word	0x00000000
        /*0010*/ 	.short	0x0002
        /*0012*/ 	.short	0x0010
        /*0014*/ 	.byte	0x00, 0xf0, 0x11, 0x00


	//----- nvinfo : EIATTR_KPARAM_INFO
	.align		4
.L_11:
        /*0018*/ 	.byte	0x04, 0x17
        /*001a*/ 	.short	(.L_13 - .L_12)
.L_12:
        /*001c*/ 	.word	0x00000000
        /*0020*/ 	.short	0x0001
        /*0022*/ 	.short	0x0008
        /*0024*/ 	.byte	0x00, 0xf4, 0x21, 0x00


	//----- nvinfo : EIATTR_KPARAM_INFO
	.align		4
.L_13:
        /*0028*/ 	.byte	0x04, 0x17
        /*002a*/ 	.short	(.L_15 - .L_14)
.L_14:
        /*002c*/ 	.word	0x00000000
        /*0030*/ 	.short	0x0000
        /*0032*/ 	.short	0x0000
        /*0034*/ 	.byte	0x00, 0xf4, 0x21, 0x00


	//----- nvinfo : EIATTR_SPARSE_MMA_MASK
	.align		4
.L_15:
        /*0038*/ 	.byte	0x03, 0x50
        /*003a*/ 	.short	0x0000


	//----- nvinfo : EIATTR_MAXREG_COUNT
	.align		4
        /*003c*/ 	.byte	0x03, 0x1b
        /*003e*/ 	.short	0x00ff


	//----- nvinfo : EIATTR_EXIT_INSTR_OFFSETS
	.align		4
        /*0040*/ 	.byte	0x04, 0x1c
        /*0042*/ 	.short	(.L_17 - .L_16)


	//   ....[0]....
.L_16:
        /*0044*/ 	.word	0x000002d0


	//   ....[1]....
        /*0048*/ 	.word	0x000002f0


	//----- nvinfo : EIATTR_REQNTID
	.align		4
.L_17:
        /*004c*/ 	.byte	0x04, 0x10
        /*004e*/ 	.short	(.L_19 - .L_18)
.L_18:
        /*0050*/ 	.word	0x00000080
        /*0054*/ 	.word	0x00000001
        /*0058*/ 	.word	0x00000001


	//----- nvinfo : EIATTR_CBANK_PARAM_SIZE
	.align		4
.L_19:
        /*005c*/ 	.byte	0x03, 0x19
        /*005e*/ 	.short	0x0014


	//----- nvinfo : EIATTR_PARAM_CBANK
	.align		4
        /*0060*/ 	.byte	0x04, 0x0a
        /*0062*/ 	.short	(.L_21 - .L_20)
	.align		4
.L_20:
        /*0064*/ 	.word	index@(.nv.constant0.triton_poi_fused_avg_pool2d_constant_pad_nd_1)
        /*0068*/ 	.short	0x0210
        /*006a*/ 	.short	0x0014


	//----- nvinfo : EIATTR_SW_WAR
	.align		4
.L_21:
        /*006c*/ 	.byte	0x04, 0x36
        /*006e*/ 	.short	(.L_23 - .L_22)
.L_22:
        /*0070*/ 	.word	0x00000008
.L_23:


//--------------------- .nv.callgraph             --------------------------
	.section	.nv.callgraph,"",@"SHT_CUDA_CALLGRAPH"
	.align	4
	.sectionentsize	8
	.align		4
        /*0000*/ 	.word	0x00000000
	.align		4
        /*0004*/ 	.word	0xffffffff
	.align		4
        /*0008*/ 	.word	0x00000000
	.align		4
        /*000c*/ 	.word	0xfffffffe
	.align		4
        /*0010*/ 	.word	0x00000000
	.align		4
        /*0014*/ 	.word	0xfffffffd
	.align		4
        /*0018*/ 	.word	0x00000000
	.align		4
        /*001c*/ 	.word	0xfffffffc


//--------------------- .text.triton_poi_fused_avg_pool2d_constant_pad_nd_1 --------------------------
	.section	.text.triton_poi_fused_avg_pool2d_constant_pad_nd_1,"ax",@progbits
	.align	128
        .global         triton_poi_fused_avg_pool2d_constant_pad_nd_1
        .type           triton_poi_fused_avg_pool2d_constant_pad_nd_1,@function
        .size           triton_poi_fused_avg_pool2d_constant_pad_nd_1,(.L_x_1 - triton_poi_fused_avg_pool2d_constant_pad_nd_1)
        .other          triton_poi_fused_avg_pool2d_constant_pad_nd_1,@"STO_CUDA_ENTRY STV_DEFAULT"
triton_poi_fused_avg_pool2d_constant_pad_nd_1:
.text.triton_poi_fused_avg_pool2d_constant_pad_nd_1:
[----:B------:R-:W0:Y:S02]  /*0000*/  LDC R1, c[0x0][0x28] ;  /* 0x00000a00ff017b82 */ /* 0x000e240000000800 */
[----:B------:R-:W1:Y:S01]  /*0010*/  S2R R0, SR_TID.X ;  /* 0x0000000000007919 */ /* 0x000e620000002100 */
[----:B------:R-:W2:Y:S01]  /*0020*/  LDC.64 R2, c[0x0][0x210] ;  /* 0x00008400ff027b82 */ /* 0x000ea20000000a00 */
[----:B------:R-:W-:Y:S01]  /*0030*/  IMAD.MOV.U32 R8, RZ, RZ, RZ ;  /* 0x000000ffff087224 */ /* 0x000fe200078e00ff */
[----:B------:R-:W-:Y:S01]  /*0040*/  ULDC.64 UR4, c[0x0][0x208] ;  /* 0x0000820000047ab9 */ /* 0x000fe20000000a00 */
[----:B------:R-:W3:Y:S01]  /*0050*/  S2R R9, SR_CTAID.X ;  /* 0x0000000000097919 */ /* 0x000ee20000002500 */
[----:B-1----:R-:W-:Y:S01]  /*0060*/  IMAD.SHL.U32 R0, R0, 0x2, RZ ;  /* 0x0000000200007824 */ /* 0x002fe200078e00ff */
[----:B---3--:R-:W-:-:S04]  /*0070*/  SHF.R.S32.HI R4, RZ, 0x17, R9 ;  /* 0x00000017ff047819 */ /* 0x008fc80000011409 */
[----:B------:R-:W-:Y:S02]  /*0080*/  LOP3.LUT R0, R0, 0xfe, RZ, 0xc0, !PT ;  /* 0x000000fe00007812 */ /* 0x000fe400078ec0ff */
[----:B------:R-:W-:-:S03]  /*0090*/  SGXT R4, R4, 0x1 ;  /* 0x000000010404781a */ /* 0x000fc60000000200 */
[----:B------:R-:W-:-:S04]  /*00a0*/  IMAD R9, R9, 0x100, R0 ;  /* 0x0000010009097824 */ /* 0x000fc800078e0200 */
[----:B------:R-:W-:Y:S01]  /*00b0*/  VIADD R0, R9, 0x1 ;  /* 0x0000000109007836 */ /* 0x000fe20000000000 */
[----:B------:R-:W-:-:S04]  /*00c0*/  LEA.HI R5, R4, R9, RZ, 0x2 ;  /* 0x0000000904057211 */ /* 0x000fc800078f10ff */
[----:B------:R-:W-:Y:S02]  /*00d0*/  SHF.R.S32.HI R6, RZ, 0x2, R5 ;  /* 0x00000002ff067819 */ /* 0x000fe40000011405 */
[----:B------:R-:W-:Y:S02]  /*00e0*/  LEA.HI R4, R4, R0, RZ, 0x2 ;  /* 0x0000000004047211 */ /* 0x000fe400078f10ff */
[----:B------:R-:W-:-:S04]  /*00f0*/  LEA.HI R7, R6, R6, RZ, 0x2 ;  /* 0x0000000606077211 */ /* 0x000fc800078f10ff */
[----:B------:R-:W-:-:S05]  /*0100*/  LOP3.LUT R7, R7, 0xfffffffc, RZ, 0xc0, !PT ;  /* 0xfffffffc07077812 */ /* 0x000fca00078ec0ff */
[----:B------:R-:W-:Y:S01]  /*0110*/  IMAD.IADD R7, R6, 0x1, -R7 ;  /* 0x0000000106077824 */ /* 0x000fe200078e0a07 */
[----:B------:R-:W-:Y:S02]  /*0120*/  LOP3.LUT R6, R5, 0xfffffffc, RZ, 0xc0, !PT ;  /* 0xfffffffc05067812 */ /* 0x000fe400078ec0ff */
[----:B------:R-:W-:Y:S02]  /*0130*/  LOP3.LUT R5, R4, 0xfffffffc, RZ, 0xc0, !PT ;  /* 0xfffffffc04057812 */ /* 0x000fe400078ec0ff */
[----:B------:R-:W-:Y:S01]  /*0140*/  ISETP.GE.AND P0, PT, R7, 0x3, PT ;  /* 0x000000030700780c */ /* 0x000fe20003f06270 */
[C---:B------:R-:W-:Y:S02]  /*0150*/  IMAD.IADD R6, R9.reuse, 0x1, -R6 ;  /* 0x0000000109067824 */ /* 0x040fe400078e0a06 */
[----:B------:R-:W-:Y:S02]  /*0160*/  IMAD.IADD R5, R0, 0x1, -R5 ;  /* 0x0000000100057824 */ /* 0x000fe400078e0a05 */
[----:B------:R-:W-:Y:S01]  /*0170*/  VIADD R7, R9, 0x6 ;  /* 0x0000000609077836 */ /* 0x000fe20000000000 */
[----:B------:R-:W-:Y:S01]  /*0180*/  ISETP.LT.AND P1, PT, R6, 0x3, !P0 ;  /* 0x000000030600780c */ /* 0x000fe20004721270 */
[----:B------:R-:W-:Y:S01]  /*0190*/  IMAD.MOV.U32 R0, RZ, RZ, RZ ;  /* 0x000000ffff007224 */ /* 0x000fe200078e00ff */
[----:B------:R-:W-:Y:S01]  /*01a0*/  ISETP.LT.AND P0, PT, R5, 0x3, !P0 ;  /* 0x000000030500780c */ /* 0x000fe20004701270 */
[C---:B------:R-:W-:Y:S01]  /*01b0*/  VIADD R5, R9.reuse, 0x5 ;  /* 0x0000000509057836 */ /* 0x040fe20000000000 */
[----:B------:R-:W-:-:S02]  /*01c0*/  ISETP.LT.AND P2, PT, R9, 0x100, P1 ;  /* 0x000001000900780c */ /* 0x000fc40000f41270 */
[----:B------:R-:W-:Y:S01]  /*01d0*/  ISETP.LT.AND P3, PT, R9, 0x100, P0 ;  /* 0x000001000900780c */ /* 0x000fe20000761270 */
[----:B--2---:R-:W-:-:S04]  /*01e0*/  IMAD.WIDE R4, R5, 0x4, R2 ;  /* 0x0000000405047825 */ /* 0x004fc800078e0202 */
[----:B------:R-:W-:Y:S02]  /*01f0*/  IMAD.WIDE R2, R7, 0x4, R2 ;  /* 0x0000000407027825 */ /* 0x000fe400078e0202 */
[----:B------:R-:W1:Y:S04]  /*0200*/  LDC.64 R6, c[0x0][0x218] ;  /* 0x00008600ff067b82 */ /* 0x000e680000000a00 */
[----:B------:R-:W2:Y:S04]  /*0210*/  @P2 LDG.E R0, desc[UR4][R4.64] ;  /* 0x0000000404002981 */ /* 0x000ea8000c1e1900 */
[----:B------:R-:W3:Y:S01]  /*0220*/  @P3 LDG.E R8, desc[UR4][R2.64] ;  /* 0x0000000402083981 */ /* 0x000ee2000c1e1900 */
[C---:B------:R-:W-:Y:S01]  /*0230*/  ISETP.GE.AND P4, PT, R9.reuse, 0x100, PT ;  /* 0x000001000900780c */ /* 0x040fe20003f86270 */
[----:B-1----:R-:W-:Y:S01]  /*0240*/  IMAD.WIDE R6, R9, 0x4, R6 ;  /* 0x0000000409067825 */ /* 0x002fe200078e0206 */
[----:B--2---:R-:W-:-:S02]  /*0250*/  SEL R0, R0, RZ, P2 ;  /* 0x000000ff00007207 */ /* 0x004fc40001000000 */
[----:B---3--:R-:W-:Y:S02]  /*0260*/  SEL R8, R8, RZ, P3 ;  /* 0x000000ff08087207 */ /* 0x008fe40001800000 */
[----:B------:R-:W-:Y:S02]  /*0270*/  FSETP.GEU.AND P2, PT, R0, RZ, PT ;  /* 0x000000ff0000720b */ /* 0x000fe40003f4e000 */
[----:B------:R-:W-:Y:S02]  /*0280*/  FSETP.GEU.AND P3, PT, R8, RZ, PT ;  /* 0x000000ff0800720b */ /* 0x000fe40003f6e000 */
[----:B------:R-:W-:Y:S02]  /*0290*/  FSEL R0, R0, RZ, P2 ;  /* 0x000000ff00007208 */ /* 0x000fe40001000000 */
[----:B------:R-:W-:Y:S02]  /*02a0*/  FSEL R8, R8, RZ, P3 ;  /* 0x000000ff08087208 */ /* 0x000fe40001800000 */
[----:B------:R-:W-:-:S02]  /*02b0*/  SEL R4, R0, RZ, P1 ;  /* 0x000000ff00047207 */ /* 0x000fc40000800000 */
[----:B------:R-:W-:Y:S01]  /*02c0*/  SEL R5, R8, RZ, P0 ;  /* 0x000000ff08057207 */ /* 0x000fe20000000000 */
[----:B------:R-:W-:Y:S06]  /*02d0*/  @P4 EXIT ;  /* 0x000000000000494d */ /* 0x000fec0003800000 */
[----:B------:R-:W-:Y:S01]  /*02e0*/  STG.E.64 desc[UR4][R6.64], R4 ;  /* 0x0000000406007986 */ /* 0x000fe2000c101b04 */
[----:B------:R-:W-:Y:S05]  /*02f0*/  EXIT ;  /* 0x000000000000794d */ /* 0x000fea0003800000 */
.L_x_0:
[----:B------:R-:W-:-:S00]  /*0300*/  BRA `(.L_x_0) ;  /* 0xfffffffc00fc7947 */ /* 0x000fc0000383ffff */
[----:B------:R-:W-:-:S00]  /*0310*/  NOP ;  /* 0x0000000000007918 */ /* 0x000fc00000000000 */
        /* <DEDUP_REMOVED lines=14> */
.L_x_1:


//--------------------- .nv.constant0.triton_poi_fused_avg_pool2d_constant_pad_nd_1 --------------------------
	.section	.nv.constant0.triton_poi_fused_avg_pool2d_constant_pad_nd_1,"a",@progbits
	.sectionflags	@""
	.align	4
.nv.constant0.triton_poi_fused_avg_pool2d_constant_pad_nd_1:
	.zero		548
